//
// Generated by NVIDIA NVVM Compiler
//
// Compiler Build ID: CL-36424714
// Cuda compilation tools, release 13.0, V13.0.88
// Based on NVVM 20.0.0
//

.version 9.0
.target sm_100
.address_size 64

	// .globl	_Z8multiplyPfS_i

.visible .entry _Z8multiplyPfS_i(
	.param .u64 .ptr .align 1 _Z8multiplyPfS_i_param_0,
	.param .u64 .ptr .align 1 _Z8multiplyPfS_i_param_1,
	.param .u32 _Z8multiplyPfS_i_param_2
)
{
	.reg .pred 	%p<6>;
	.reg .b32 	%r<31>;
	.reg .b32 	%f<11>;
	.reg .b64 	%rd<20>;

	ld.param.u64 	%rd3, [_Z8multiplyPfS_i_param_0];
	ld.param.u64 	%rd4, [_Z8multiplyPfS_i_param_1];
	ld.param.u32 	%r19, [_Z8multiplyPfS_i_param_2];
	cvta.to.global.u64 	%rd1, %rd4;
	cvta.to.global.u64 	%rd2, %rd3;
	mov.u32 	%r20, %ntid.x;
	div.u32 	%r1, %r19, %r20;
	setp.gt.u32 	%p1, %r20, %r19;
	@%p1 bra 	$L__BB0_7;
	mov.u32 	%r22, %tid.x;
	mul.lo.s32 	%r2, %r1, %r22;
	max.u32 	%r3, %r1, 1;
	and.b32  	%r4, %r3, 3;
	setp.lt.u32 	%p2, %r1, 4;
	mov.b32 	%r28, 0;
	@%p2 bra 	$L__BB0_4;
	and.b32  	%r28, %r3, -4;
	neg.s32 	%r27, %r28;
	add.s32 	%r26, %r2, 3;
$L__BB0_3:
	add.s32 	%r23, %r26, -2;
	add.s32 	%r24, %r26, -3;
	mul.wide.u32 	%rd5, %r24, 4;
	add.s64 	%rd6, %rd2, %rd5;
	ld.global.f32 	%f1, [%rd6];
	add.f32 	%f2, %f1, %f1;
	add.s64 	%rd7, %rd1, %rd5;
	st.global.f32 	[%rd7], %f2;
	mul.wide.u32 	%rd8, %r23, 4;
	add.s64 	%rd9, %rd2, %rd8;
	ld.global.f32 	%f3, [%rd9];
	add.f32 	%f4, %f3, %f3;
	add.s64 	%rd10, %rd1, %rd8;
	st.global.f32 	[%rd10], %f4;
	add.s32 	%r25, %r26, -1;
	mul.wide.u32 	%rd11, %r25, 4;
	add.s64 	%rd12, %rd2, %rd11;
	ld.global.f32 	%f5, [%rd12];
	add.f32 	%f6, %f5, %f5;
	add.s64 	%rd13, %rd1, %rd11;
	st.global.f32 	[%rd13], %f6;
	mul.wide.u32 	%rd14, %r26, 4;
	add.s64 	%rd15, %rd2, %rd14;
	ld.global.f32 	%f7, [%rd15];
	add.f32 	%f8, %f7, %f7;
	add.s64 	%rd16, %rd1, %rd14;
	st.global.f32 	[%rd16], %f8;
	add.s32 	%r27, %r27, 4;
	add.s32 	%r26, %r26, 4;
	setp.ne.s32 	%p3, %r27, 0;
	@%p3 bra 	$L__BB0_3;
$L__BB0_4:
	setp.eq.s32 	%p4, %r4, 0;
	@%p4 bra 	$L__BB0_7;
	add.s32 	%r30, %r28, %r2;
	neg.s32 	%r29, %r4;
$L__BB0_6:
	.pragma "nounroll";
	mul.wide.u32 	%rd17, %r30, 4;
	add.s64 	%rd18, %rd2, %rd17;
	ld.global.f32 	%f9, [%rd18];
	add.f32 	%f10, %f9, %f9;
	add.s64 	%rd19, %rd1, %rd17;
	st.global.f32 	[%rd19], %f10;
	add.s32 	%r30, %r30, 1;
	add.s32 	%r29, %r29, 1;
	setp.ne.s32 	%p5, %r29, 0;
	@%p5 bra 	$L__BB0_6;
$L__BB0_7:
	ret;

}
	// .globl	_Z9multiply2PfS_i
.visible .entry _Z9multiply2PfS_i(
	.param .u64 .ptr .align 1 _Z9multiply2PfS_i_param_0,
	.param .u64 .ptr .align 1 _Z9multiply2PfS_i_param_1,
	.param .u32 _Z9multiply2PfS_i_param_2
)
{
	.reg .pred 	%p<6>;
	.reg .b32 	%r<31>;
	.reg .b32 	%f<11>;
	.reg .b64 	%rd<20>;

	ld.param.u64 	%rd3, [_Z9multiply2PfS_i_param_0];
	ld.param.u64 	%rd4, [_Z9multiply2PfS_i_param_1];
	ld.param.u32 	%r19, [_Z9multiply2PfS_i_param_2];
	cvta.to.global.u64 	%rd1, %rd4;
	cvta.to.global.u64 	%rd2, %rd3;
	mov.u32 	%r20, %ntid.x;
	div.u32 	%r1, %r19, %r20;
	setp.gt.u32 	%p1, %r20, %r19;
	@%p1 bra 	$L__BB1_7;
	mov.u32 	%r22, %tid.x;
	mul.lo.s32 	%r2, %r1, %r22;
	max.u32 	%r3, %r1, 1;
	and.b32  	%r4, %r3, 3;
	setp.lt.u32 	%p2, %r1, 4;
	mov.b32 	%r28, 0;
	@%p2 bra 	$L__BB1_4;
	and.b32  	%r28, %r3, -4;
	neg.s32 	%r27, %r28;
	add.s32 	%r26, %r2, 3;
$L__BB1_3:
	add.s32 	%r23, %r26, -2;
	add.s32 	%r24, %r26, -3;
	mul.wide.u32 	%rd5, %r24, 4;
	add.s64 	%rd6, %rd2, %rd5;
	ld.global.f32 	%f1, [%rd6];
	mul.f32 	%f2, %f1, 0f40800000;
	add.s64 	%rd7, %rd1, %rd5;
	st.global.f32 	[%rd7], %f2;
	mul.wide.u32 	%rd8, %r23, 4;
	add.s64 	%rd9, %rd2, %rd8;
	ld.global.f32 	%f3, [%rd9];
	mul.f32 	%f4, %f3, 0f40800000;
	add.s64 	%rd10, %rd1, %rd8;
	st.global.f32 	[%rd10], %f4;
	add.s32 	%r25, %r26, -1;
	mul.wide.u32 	%rd11, %r25, 4;
	add.s64 	%rd12, %rd2, %rd11;
	ld.global.f32 	%f5, [%rd12];
	mul.f32 	%f6, %f5, 0f40800000;
	add.s64 	%rd13, %rd1, %rd11;
	st.global.f32 	[%rd13], %f6;
	mul.wide.u32 	%rd14, %r26, 4;
	add.s64 	%rd15, %rd2, %rd14;
	ld.global.f32 	%f7, [%rd15];
	mul.f32 	%f8, %f7, 0f40800000;
	add.s64 	%rd16, %rd1, %rd14;
	st.global.f32 	[%rd16], %f8;
	add.s32 	%r27, %r27, 4;
	add.s32 	%r26, %r26, 4;
	setp.ne.s32 	%p3, %r27, 0;
	@%p3 bra 	$L__BB1_3;
$L__BB1_4:
	setp.eq.s32 	%p4, %r4, 0;
	@%p4 bra 	$L__BB1_7;
	add.s32 	%r30, %r28, %r2;
	neg.s32 	%r29, %r4;
$L__BB1_6:
	.pragma "nounroll";
	mul.wide.u32 	%rd17, %r30, 4;
	add.s64 	%rd18, %rd2, %rd17;
	ld.global.f32 	%f9, [%rd18];
	mul.f32 	%f10, %f9, 0f40800000;
	add.s64 	%rd19, %rd1, %rd17;
	st.global.f32 	[%rd19], %f10;
	add.s32 	%r30, %r30, 1;
	add.s32 	%r29, %r29, 1;
	setp.ne.s32 	%p5, %r29, 0;
	@%p5 bra 	$L__BB1_6;
$L__BB1_7:
	ret;

}


// ===== COMPILED SASS (sm_100) =====

	.target	sm_100

	.elftype	@"ET_EXEC"


//--------------------- .note.nv.tkinfo           --------------------------
	.section	.note.nv.tkinfo,"",@"SHT_NOTE"
	.sectionflags	@"SHF_NOTE_NV_TKINFO"
	.tkinfo
        /*0018*/ 	.word	0x00000002
        /*0030*/ 	.string	""
        /*0030*/ 	.string	"ptxas"
        /*0030*/ 	.string	"Cuda compilation tools, release 13.0, V13.0.88"
        /*0030*/ 	.string	"Build cuda_13.0.r13.0/compiler.36424714_0"
        /*0030*/ 	.string	"-arch sm_100 -m 64 "



//--------------------- .note.nv.cuinfo           --------------------------
	.section	.note.nv.cuinfo,"",@"SHT_NOTE"
	.sectionflags	@"SHF_NOTE_NV_CUINFO"
        /*0018*/ 	.short	0x0002
        /*001a*/ 	.short	0x0064
        /*001c*/ 	.short	0x0082
	.zero		2


//--------------------- .nv.info                  --------------------------
	.section	.nv.info,"",@"SHT_CUDA_INFO"
	.align	4


	//----- nvinfo : EIATTR_REGCOUNT
	.align		4
        /*0000*/ 	.byte	0x04, 0x2f
        /*0002*/ 	.short	(.L_1 - .L_0)
	.align		4
.L_0:
        /*0004*/ 	.word	index@(_Z8multiplyPfS_i)
        /*0008*/ 	.word	0x00000020


	//----- nvinfo : EIATTR_FRAME_SIZE
	.align		4
.L_1:
        /*000c*/ 	.byte	0x04, 0x11
        /*000e*/ 	.short	(.L_3 - .L_2)
	.align		4
.L_2:
        /*0010*/ 	.word	index@(_Z8multiplyPfS_i)
        /*0014*/ 	.word	0x00000000


	//----- nvinfo : EIATTR_REGCOUNT
	.align		4
.L_3:
        /*0018*/ 	.byte	0x04, 0x2f
        /*001a*/ 	.short	(.L_5 - .L_4)
	.align		4
.L_4:
        /*001c*/ 	.word	index@(_Z9multiply2PfS_i)
        /*0020*/ 	.word	0x00000020


	//----- nvinfo : EIATTR_FRAME_SIZE
	.align		4
.L_5:
        /*0024*/ 	.byte	0x04, 0x11
        /*0026*/ 	.short	(.L_7 - .L_6)
	.align		4
.L_6:
        /*0028*/ 	.word	index@(_Z9multiply2PfS_i)
        /*002c*/ 	.word	0x00000000


	//----- nvinfo : EIATTR_MIN_STACK_SIZE
	.align		4
.L_7:
        /*0030*/ 	.byte	0x04, 0x12
        /*0032*/ 	.short	(.L_9 - .L_8)
	.align		4
.L_8:
        /*0034*/ 	.word	index@(_Z9multiply2PfS_i)
        /*0038*/ 	.word	0x00000000


	//----- nvinfo : EIATTR_MIN_STACK_SIZE
	.align		4
.L_9:
        /*003c*/ 	.byte	0x04, 0x12
        /*003e*/ 	.short	(.L_11 - .L_10)
	.align		4
.L_10:
        /*0040*/ 	.word	index@(_Z8multiplyPfS_i)
        /*0044*/ 	.word	0x00000000
.L_11:


//--------------------- .nv.compat                --------------------------
	.section	.nv.compat,"",@"SHT_CUDA_COMPAT_INFO"
	.align	4
        /*0000*/ 	.byte	0x02, 0x09, 0x00, 0x00, 0x02, 0x02, 0x01, 0x00, 0x02, 0x05, 0x05, 0x00, 0x03, 0x07, 0x01, 0x01
        /*0010*/ 	.byte	0x02, 0x03, 0x00, 0x00, 0x02, 0x06, 0x01, 0x00, 0x04, 0x0b, 0x08, 0x00, 0x09, 0x00, 0x00, 0x00
        /*0020*/ 	.byte	0x00, 0x00, 0x00, 0x00


//--------------------- .nv.info._Z9multiply2PfS_i --------------------------
	.section	.nv.info._Z9multiply2PfS_i,"",@"SHT_CUDA_INFO"
	.sectionflags	@""
	.align	4


	//----- nvinfo : EIATTR_CUDA_API_VERSION
	.align		4
        /*0000*/ 	.byte	0x04, 0x37
        /*0002*/ 	.short	(.L_13 - .L_12)
.L_12:
        /*0004*/ 	.word	0x00000082


	//----- nvinfo : EIATTR_KPARAM_INFO
	.align		4
.L_13:
        /*0008*/ 	.byte	0x04, 0x17
        /*000a*/ 	.short	(.L_15 - .L_14)
.L_14:
        /*000c*/ 	.word	0x00000000
        /*0010*/ 	.short	0x0002
        /*0012*/ 	.short	0x0010
        /*0014*/ 	.byte	0x00, 0xf0, 0x11, 0x00


	//----- nvinfo : EIATTR_KPARAM_INFO
	.align		4
.L_15:
        /*0018*/ 	.byte	0x04, 0x17
        /*001a*/ 	.short	(.L_17 - .L_16)
.L_16:
        /*001c*/ 	.word	0x00000000
        /*0020*/ 	.short	0x0001
        /*0022*/ 	.short	0x0008
        /*0024*/ 	.byte	0x00, 0xf5, 0x21, 0x00


	//----- nvinfo : EIATTR_KPARAM_INFO
	.align		4
.L_17:
        /*0028*/ 	.byte	0x04, 0x17
        /*002a*/ 	.short	(.L_19 - .L_18)
.L_18:
        /*002c*/ 	.word	0x00000000
        /*0030*/ 	.short	0x0000
        /*0032*/ 	.short	0x0000
        /*0034*/ 	.byte	0x00, 0xf5, 0x21, 0x00


	//----- nvinfo : EIATTR_SPARSE_MMA_MASK
	.align		4
.L_19:
        /*0038*/ 	.byte	0x03, 0x50
        /*003a*/ 	.short	0x0000


	//----- nvinfo : EIATTR_MAXREG_COUNT
	.align		4
        /*003c*/ 	.byte	0x03, 0x1b
        /*003e*/ 	.short	0x00ff


	//----- nvinfo : EIATTR_MERCURY_ISA_VERSION
	.align		4
        /*0040*/ 	.byte	0x03, 0x5f
        /*0042*/ 	.short	0x0101


	//----- nvinfo : EIATTR_VRC_CTA_INIT_COUNT
	.align		4
        /*0044*/ 	.byte	0x02, 0x4a
	.zero		1
	.zero		1


	//----- nvinfo : EIATTR_EXIT_INSTR_OFFSETS
	.align		4
        /*0048*/ 	.byte	0x04, 0x1c
        /*004a*/ 	.short	(.L_21 - .L_20)


	//   ....[0]....
.L_20:
        /*004c*/ 	.word	0x00000100


	//   ....[1]....
        /*0050*/ 	.word	0x00000e50


	//   ....[2]....
        /*0054*/ 	.word	0x00000f30


	//----- nvinfo : EIATTR_CBANK_PARAM_SIZE
	.align		4
.L_21:
        /*0058*/ 	.byte	0x03, 0x19
        /*005a*/ 	.short	0x0014


	//----- nvinfo : EIATTR_PARAM_CBANK
	.align		4
        /*005c*/ 	.byte	0x04, 0x0a
        /*005e*/ 	.short	(.L_23 - .L_22)
	.align		4
.L_22:
        /*0060*/ 	.word	index@(.nv.constant0._Z9multiply2PfS_i)
        /*0064*/ 	.short	0x0380
        /*0066*/ 	.short	0x0014


	//----- nvinfo : EIATTR_SW_WAR
	.align		4
.L_23:
        /*0068*/ 	.byte	0x04, 0x36
        /*006a*/ 	.short	(.L_25 - .L_24)
.L_24:
        /*006c*/ 	.word	0x00000008
.L_25:


//--------------------- .nv.info._Z8multiplyPfS_i --------------------------
	.section	.nv.info._Z8multiplyPfS_i,"",@"SHT_CUDA_INFO"
	.sectionflags	@""
	.align	4


	//----- nvinfo : EIATTR_CUDA_API_VERSION
	.align		4
        /*0000*/ 	.byte	0x04, 0x37
        /*0002*/ 	.short	(.L_27 - .L_26)
.L_26:
        /*0004*/ 	.word	0x00000082


	//----- nvinfo : EIATTR_KPARAM_INFO
	.align		4
.L_27:
        /*0008*/ 	.byte	0x04, 0x17
        /*000a*/ 	.short	(.L_29 - .L_28)
.L_28:
        /*000c*/ 	.word	0x00000000
        /*0010*/ 	.short	0x0002
        /*0012*/ 	.short	0x0010
        /*0014*/ 	.byte	0x00, 0xf0, 0x11, 0x00


	//----- nvinfo : EIATTR_KPARAM_INFO
	.align		4
.L_29:
        /*0018*/ 	.byte	0x04, 0x17
        /*001a*/ 	.short	(.L_31 - .L_30)
.L_30:
        /*001c*/ 	.word	0x00000000
        /*0020*/ 	.short	0x0001
        /*0022*/ 	.short	0x0008
        /*0024*/ 	.byte	0x00, 0xf5, 0x21, 0x00


	//----- nvinfo : EIATTR_KPARAM_INFO
	.align		4
.L_31:
        /*0028*/ 	.byte	0x04, 0x17
        /*002a*/ 	.short	(.L_33 - .L_32)
.L_32:
        /*002c*/ 	.word	0x00000000
        /*0030*/ 	.short	0x0000
        /*0032*/ 	.short	0x0000
        /*0034*/ 	.byte	0x00, 0xf5, 0x21, 0x00


	//----- nvinfo : EIATTR_SPARSE_MMA_MASK
	.align		4
.L_33:
        /*0038*/ 	.byte	0x03, 0x50
        /*003a*/ 	.short	0x0000


	//----- nvinfo : EIATTR_MAXREG_COUNT
	.align		4
        /*003c*/ 	.byte	0x03, 0x1b
        /*003e*/ 	.short	0x00ff


	//----- nvinfo : EIATTR_MERCURY_ISA_VERSION
	.align		4
        /*0040*/ 	.byte	0x03, 0x5f
        /*0042*/ 	.short	0x0101


	//----- nvinfo : EIATTR_VRC_CTA_INIT_COUNT
	.align		4
        /*0044*/ 	.byte	0x02, 0x4a
	.zero		1
	.zero		1


	//----- nvinfo : EIATTR_EXIT_INSTR_OFFSETS
	.align		4
        /*0048*/ 	.byte	0x04, 0x1c
        /*004a*/ 	.short	(.L_35 - .L_34)


	//   ....[0]....
.L_34:
        /*004c*/ 	.word	0x00000100


	//   ....[1]....
        /*0050*/ 	.word	0x00000e50


	//   ....[2]....
        /*0054*/ 	.word	0x00000f30


	//----- nvinfo : EIATTR_CBANK_PARAM_SIZE
	.align		4
.L_35:
        /*0058*/ 	.byte	0x03, 0x19
        /*005a*/ 	.short	0x0014


	//----- nvinfo : EIATTR_PARAM_CBANK
	.align		4
        /*005c*/ 	.byte	0x04, 0x0a
        /*005e*/ 	.short	(.L_37 - .L_36)
	.align		4
.L_36:
        /*0060*/ 	.word	index@(.nv.constant0._Z8multiplyPfS_i)
        /*0064*/ 	.short	0x0380
        /*0066*/ 	.short	0x0014


	//----- nvinfo : EIATTR_SW_WAR
	.align		4
.L_37:
        /*0068*/ 	.byte	0x04, 0x36
        /*006a*/ 	.short	(.L_39 - .L_38)
.L_38:
        /*006c*/ 	.word	0x00000008
.L_39:


//--------------------- .nv.callgraph             --------------------------
	.section	.nv.callgraph,"",@"SHT_CUDA_CALLGRAPH"
	.align	4
	.sectionentsize	8
	.align		4
        /*0000*/ 	.word	0x00000000
	.align		4
        /*0004*/ 	.word	0xffffffff
	.align		4
        /*0008*/ 	.word	0x00000000
	.align		4
        /*000c*/ 	.word	0xfffffffe
	.align		4
        /*0010*/ 	.word	0x00000000
	.align		4
        /*0014*/ 	.word	0xfffffffd
	.align		4
        /*0018*/ 	.word	0x00000000
	.align		4
        /*001c*/ 	.word	0xfffffffc


//--------------------- .text._Z9multiply2PfS_i   --------------------------
	.section	.text._Z9multiply2PfS_i,"ax",@progbits
	.align	128
        .global         _Z9multiply2PfS_i
        .type           _Z9multiply2PfS_i,@function
        .size           _Z9multiply2PfS_i,(.L_x_14 - _Z9multiply2PfS_i)
        .other          _Z9multiply2PfS_i,@"STO_CUDA_ENTRY STV_DEFAULT"
_Z9multiply2PfS_i:
.text._Z9multiply2PfS_i:
[----:B------:R-:W-:Y:S01]  /*0000*/  LDC R1, c[0x0][0x37c] ;  /* 0x0000df00ff017b82 */ /* 0x000fe20000000800 */
[----:B------:R-:W0:Y:S07]  /*0010*/  LDCU UR6, c[0x0][0x360] ;  /* 0x00006c00ff0677ac */ /* 0x000e2e0008000800 */
[----:B------:R-:W1:Y:S01]  /*0020*/  LDC R4, c[0x0][0x390] ;  /* 0x0000e400ff047b82 */ /* 0x000e620000000800 */
[----:B0-----:R-:W0:Y:S01]  /*0030*/  I2F.U32.RP R0, UR6 ;  /* 0x0000000600007d06 */ /* 0x001e220008209000 */
[----:B-1----:R-:W-:-:S07]  /*0040*/  ISETP.LT.U32.AND P1, PT, R4, UR6, PT ;  /* 0x0000000604007c0c */ /* 0x002fce000bf21070 */
[----:B0-----:R-:W0:Y:S02]  /*0050*/  MUFU.RCP R0, R0 ;  /* 0x0000000000007308 */ /* 0x001e240000001000 */
[----:B0-----:R-:W-:-:S06]  /*0060*/  IADD3 R2, PT, PT, R0, 0xffffffe, RZ ;  /* 0x0ffffffe00027810 */ /* 0x001fcc0007ffe0ff */
[----:B------:R0:W1:Y:S02]  /*0070*/  F2I.FTZ.U32.TRUNC.NTZ R3, R2 ;  /* 0x0000000200037305 */ /* 0x000064000021f000 */
[----:B0-----:R-:W-:Y:S01]  /*0080*/  HFMA2 R2, -RZ, RZ, 0, 0 ;  /* 0x00000000ff027431 */ /* 0x001fe200000001ff */
[----:B-1----:R-:W-:-:S05]  /*0090*/  IADD3 R5, PT, PT, RZ, -R3, RZ ;  /* 0x80000003ff057210 */ /* 0x002fca0007ffe0ff */
[----:B------:R-:W-:-:S04]  /*00a0*/  IMAD R5, R5, UR6, RZ ;  /* 0x0000000605057c24 */ /* 0x000fc8000f8e02ff */
[----:B------:R-:W-:-:S06]  /*00b0*/  IMAD.HI.U32 R3, R3, R5, R2 ;  /* 0x0000000503037227 */ /* 0x000fcc00078e0002 */
[----:B------:R-:W-:-:S05]  /*00c0*/  IMAD.HI.U32 R3, R3, R4, RZ ;  /* 0x0000000403037227 */ /* 0x000fca00078e00ff */
[----:B------:R-:W-:-:S05]  /*00d0*/  IADD3 R5, PT, PT, -R3, RZ, RZ ;  /* 0x000000ff03057210 */ /* 0x000fca0007ffe1ff */
[----:B------:R-:W-:-:S05]  /*00e0*/  IMAD R0, R5, UR6, R4 ;  /* 0x0000000605007c24 */ /* 0x000fca000f8e0204 */
[----:B------:R-:W-:Y:S01]  /*00f0*/  ISETP.GE.U32.AND P0, PT, R0, UR6, PT ;  /* 0x0000000600007c0c */ /* 0x000fe2000bf06070 */
[----:B------:R-:W-:-:S12]  /*0100*/  @P1 EXIT ;  /* 0x000000000000194d */ /* 0x000fd80003800000 */
[----:B------:R-:W-:Y:S01]  /*0110*/  @P0 IADD3 R0, PT, PT, R0, -UR6, RZ ;  /* 0x8000000600000c10 */ /* 0x000fe2000fffe0ff */
[----:B------:R-:W0:Y:S01]  /*0120*/  S2R R2, SR_TID.X ;  /* 0x0000000000027919 */ /* 0x000e220000002100 */
[----:B------:R-:W-:Y:S01]  /*0130*/  ISETP.NE.U32.AND P2, PT, RZ, UR6, PT ;  /* 0x00000006ff007c0c */ /* 0x000fe2000bf45070 */
[----:B------:R-:W1:Y:S01]  /*0140*/  LDCU.64 UR4, c[0x0][0x358] ;  /* 0x00006b00ff0477ac */ /* 0x000e620008000a00 */
[----:B------:R-:W-:Y:S02]  /*0150*/  ISETP.GE.U32.AND P1, PT, R0, UR6, PT ;  /* 0x0000000600007c0c */ /* 0x000fe4000bf26070 */
[----:B------:R-:W-:Y:S02]  /*0160*/  @P0 IADD3 R3, PT, PT, R3, 0x1, RZ ;  /* 0x0000000103030810 */ /* 0x000fe40007ffe0ff */
[----:B------:R-:W-:-:S09]  /*0170*/  MOV R11, RZ ;  /* 0x000000ff000b7202 */ /* 0x000fd20000000f00 */
[----:B------:R-:W-:Y:S02]  /*0180*/  @P1 IADD3 R3, PT, PT, R3, 0x1, RZ ;  /* 0x0000000103031810 */ /* 0x000fe40007ffe0ff */
[----:B------:R-:W-:-:S04]  /*0190*/  @!P2 LOP3.LUT R3, RZ, UR6, RZ, 0x33, !PT ;  /* 0x00000006ff03ac12 */ /* 0x000fc8000f8e33ff */
[C---:B------:R-:W-:Y:S02]  /*01a0*/  ISETP.GE.U32.AND P0, PT, R3.reuse, 0x4, PT ;  /* 0x000000040300780c */ /* 0x040fe40003f06070 */
[----:B------:R-:W-:-:S04]  /*01b0*/  VIMNMX.U32 R6, PT, PT, R3, 0x1, !PT ;  /* 0x0000000103067848 */ /* 0x000fc80007fe0000 */
[----:B------:R-:W-:Y:S01]  /*01c0*/  LOP3.LUT R10, R6, 0x3, RZ, 0xc0, !PT ;  /* 0x00000003060a7812 */ /* 0x000fe200078ec0ff */
[----:B0-----:R-:W-:-:S06]  /*01d0*/  IMAD R0, R3, R2, RZ ;  /* 0x0000000203007224 */ /* 0x001fcc00078e02ff */
[----:B-1----:R-:W-:Y:S05]  /*01e0*/  @!P0 BRA `(.L_x_0) ;  /* 0x0000000c00148947 */ /* 0x002fea0003800000 */
[----:B------:R-:W-:Y:S01]  /*01f0*/  LOP3.LUT R11, R6, 0xfffffffc, RZ, 0xc0, !PT ;  /* 0xfffffffc060b7812 */ /* 0x000fe200078ec0ff */
[----:B------:R-:W0:Y:S01]  /*0200*/  LDC.64 R2, c[0x0][0x380] ;  /* 0x0000e000ff027b82 */ /* 0x000e220000000a00 */
[----:B------:R-:W-:Y:S02]  /*0210*/  IADD3 R13, PT, PT, R0, 0x3, RZ ;  /* 0x00000003000d7810 */ /* 0x000fe40007ffe0ff */
[----:B------:R-:W-:-:S04]  /*0220*/  IADD3 R12, PT, PT, -R11, RZ, RZ ;  /* 0x000000ff0b0c7210 */ /* 0x000fc80007ffe1ff */
[----:B------:R-:W-:Y:S01]  /*0230*/  ISETP.GE.AND P0, PT, R12, RZ, PT ;  /* 0x000000ff0c00720c */ /* 0x000fe20003f06270 */
[----:B------:R-:W1:-:S12]  /*0240*/  LDC.64 R4, c[0x0][0x388] ;  /* 0x0000e200ff047b82 */ /* 0x000e580000000a00 */
[----:B------:R-:W-:Y:S05]  /*0250*/  @P0 BRA `(.L_x_1) ;  /* 0x00000008008c0947 */ /* 0x000fea0003800000 */
[----:B------:R-:W-:Y:S02]  /*0260*/  IADD3 R6, PT, PT, -R12, RZ, RZ ;  /* 0x000000ff0c067210 */ /* 0x000fe40007ffe1ff */
[----:B------:R-:W-:Y:S02]  /*0270*/  PLOP3.LUT P0, PT, PT, PT, PT, 0x80, 0x8 ;  /* 0x000000000008781c */ /* 0x000fe40003f0f070 */
[----:B------:R-:W-:-:S13]  /*0280*/  ISETP.GT.AND P1, PT, R6, 0xc, PT ;  /* 0x0000000c0600780c */ /* 0x000fda0003f24270 */
[----:B------:R-:W-:Y:S05]  /*0290*/  @!P1 BRA `(.L_x_2) ;  /* 0x0000000400989947 */ /* 0x000fea0003800000 */
[----:B------:R-:W2:Y:S01]  /*02a0*/  LDC.64 R8, c[0x0][0x380] ;  /* 0x0000e000ff087b82 */ /* 0x000ea20000000a00 */
[----:B------:R-:W-:-:S07]  /*02b0*/  PLOP3.LUT P0, PT, PT, PT, PT, 0x8, 0x80 ;  /* 0x000000000080781c */ /* 0x000fce0003f0e170 */
[----:B------:R-:W3:Y:S06]  /*02c0*/  LDC.64 R6, c[0x0][0x388] ;  /* 0x0000e200ff067b82 */ /* 0x000eec0000000a00 */
.L_x_3:
[----:B----4-:R-:W-:-:S05]  /*02d0*/  IADD3 R17, PT, PT, R13, -0x3, RZ ;  /* 0xfffffffd0d117810 */ /* 0x010fca0007ffe0ff */
[----:B--2---:R-:W-:-:S06]  /*02e0*/  IMAD.WIDE.U32 R14, R17, 0x4, R8 ;  /* 0x00000004110e7825 */ /* 0x004fcc00078e0008 */
[----:B------:R-:W2:Y:S01]  /*02f0*/  LDG.E R14, desc[UR4][R14.64] ;  /* 0x000000040e0e7981 */ /* 0x000ea2000c1e1900 */
[----:B------:R-:W-:Y:S01]  /*0300*/  IADD3 R21, PT, PT, R13, -0x2, RZ ;  /* 0xfffffffe0d157810 */ /* 0x000fe20007ffe0ff */
[----:B---3--:R-:W-:-:S04]  /*0310*/  IMAD.WIDE.U32 R16, R17, 0x4, R6 ;  /* 0x0000000411107825 */ /* 0x008fc800078e0006 */
[----:B------:R-:W-:-:S04]  /*0320*/  IMAD.WIDE.U32 R18, R21, 0x4, R8 ;  /* 0x0000000415127825 */ /* 0x000fc800078e0008 */
[----:B--2---:R-:W-:-:S05]  /*0330*/  FMUL R27, R14, 4 ;  /* 0x408000000e1b7820 */ /* 0x004fca0000400000 */
[----:B------:R2:W-:Y:S04]  /*0340*/  STG.E desc[UR4][R16.64], R27 ;  /* 0x0000001b10007986 */ /* 0x0005e8000c101904 */
[----:B------:R-:W3:Y:S01]  /*0350*/  LDG.E R18, desc[UR4][R18.64] ;  /* 0x0000000412127981 */ /* 0x000ee2000c1e1900 */
[----:B------:R-:W-:Y:S01]  /*0360*/  IADD3 R25, PT, PT, R13, -0x1, RZ ;  /* 0xffffffff0d197810 */ /* 0x000fe20007ffe0ff */
[----:B------:R-:W-:-:S04]  /*0370*/  IMAD.WIDE.U32 R20, R21, 0x4, R6 ;  /* 0x0000000415147825 */ /* 0x000fc800078e0006 */
[----:B------:R-:W-:-:S04]  /*0380*/  IMAD.WIDE.U32 R22, R25, 0x4, R8 ;  /* 0x0000000419167825 */ /* 0x000fc800078e0008 */
[----:B---3--:R-:W-:-:S05]  /*0390*/  FMUL R29, R18, 4 ;  /* 0x40800000121d7820 */ /* 0x008fca0000400000 */
[----:B------:R3:W-:Y:S04]  /*03a0*/  STG.E desc[UR4][R20.64], R29 ;  /* 0x0000001d14007986 */ /* 0x0007e8000c101904 */
[----:B------:R-:W4:Y:S01]  /*03b0*/  LDG.E R22, desc[UR4][R22.64] ;  /* 0x0000000416167981 */ /* 0x000f22000c1e1900 */
[----:B------:R-:W-:-:S04]  /*03c0*/  IMAD.WIDE.U32 R14, R25, 0x4, R6 ;  /* 0x00000004190e7825 */ /* 0x000fc800078e0006 */
[----:B------:R-:W-:-:S04]  /*03d0*/  IMAD.WIDE.U32 R24, R13, 0x4, R8 ;  /* 0x000000040d187825 */ /* 0x000fc800078e0008 */
[----:B----4-:R-:W-:-:S05]  /*03e0*/  FMUL R26, R22, 4 ;  /* 0x40800000161a7820 */ /* 0x010fca0000400000 */
[----:B------:R4:W-:Y:S04]  /*03f0*/  STG.E desc[UR4][R14.64], R26 ;  /* 0x0000001a0e007986 */ /* 0x0009e8000c101904 */
[----:B------:R-:W5:Y:S01]  /*0400*/  LDG.E R24, desc[UR4][R24.64] ;  /* 0x0000000418187981 */ /* 0x000f62000c1e1900 */
[C---:B------:R-:W-:Y:S01]  /*0410*/  IADD3 R28, PT, PT, R13.reuse, 0x1, RZ ;  /* 0x000000010d1c7810 */ /* 0x040fe20007ffe0ff */
[----:B--2---:R-:W-:-:S04]  /*0420*/  IMAD.WIDE.U32 R16, R13, 0x4, R6 ;  /* 0x000000040d107825 */ /* 0x004fc800078e0006 */
[----:B------:R-:W-:-:S04]  /*0430*/  IMAD.WIDE.U32 R18, R28, 0x4, R8 ;  /* 0x000000041c127825 */ /* 0x000fc800078e0008 */
[----:B-----5:R-:W-:-:S05]  /*0440*/  FMUL R27, R24, 4 ;  /* 0x40800000181b7820 */ /* 0x020fca0000400000 */
[----:B------:R2:W-:Y:S04]  /*0450*/  STG.E desc[UR4][R16.64], R27 ;  /* 0x0000001b10007986 */ /* 0x0005e8000c101904 */
[----:B------:R-:W5:Y:S01]  /*0460*/  LDG.E R18, desc[UR4][R18.64] ;  /* 0x0000000412127981 */ /* 0x000f62000c1e1900 */
[----:B------:R-:W-:Y:S01]  /*0470*/  IADD3 R23, PT, PT, R13, 0x2, RZ ;  /* 0x000000020d177810 */ /* 0x000fe20007ffe0ff */
[----:B---3--:R-:W-:-:S04]  /*0480*/  IMAD.WIDE.U32 R20, R28, 0x4, R6 ;  /* 0x000000041c147825 */ /* 0x008fc800078e0006 */
[----:B----4-:R-:W-:-:S04]  /*0490*/  IMAD.WIDE.U32 R14, R23, 0x4, R8 ;  /* 0x00000004170e7825 */ /* 0x010fc800078e0008 */
[----:B-----5:R-:W-:-:S05]  /*04a0*/  FMUL R29, R18, 4 ;  /* 0x40800000121d7820 */ /* 0x020fca0000400000 */
[----:B------:R3:W-:Y:S04]  /*04b0*/  STG.E desc[UR4][R20.64], R29 ;  /* 0x0000001d14007986 */ /* 0x0007e8000c101904 */
[----:B------:R-:W4:Y:S01]  /*04c0*/  LDG.E R14, desc[UR4][R14.64] ;  /* 0x000000040e0e7981 */ /* 0x000f22000c1e1900 */
[----:B------:R-:W-:Y:S01]  /*04d0*/  IADD3 R26, PT, PT, R13, 0x3, RZ ;  /* 0x000000030d1a7810 */ /* 0x000fe20007ffe0ff */
[----:B------:R-:W-:-:S04]  /*04e0*/  IMAD.WIDE.U32 R22, R23, 0x4, R6 ;  /* 0x0000000417167825 */ /* 0x000fc800078e0006 */
[----:B--2---:R-:W-:-:S04]  /*04f0*/  IMAD.WIDE.U32 R16, R26, 0x4, R8 ;  /* 0x000000041a107825 */ /* 0x004fc800078e0008 */
[----:B----4-:R-:W-:-:S05]  /*0500*/  FMUL R24, R14, 4 ;  /* 0x408000000e187820 */ /* 0x010fca0000400000 */
[----:B------:R2:W-:Y:S04]  /*0510*/  STG.E desc[UR4][R22.64], R24 ;  /* 0x0000001816007986 */ /* 0x0005e8000c101904 */
[----:B------:R-:W4:Y:S01]  /*0520*/  LDG.E R16, desc[UR4][R16.64] ;  /* 0x0000000410107981 */ /* 0x000f22000c1e1900 */
[----:B------:R-:W-:Y:S01]  /*0530*/  IADD3 R25, PT, PT, R13, 0x4, RZ ;  /* 0x000000040d197810 */ /* 0x000fe20007ffe0ff */
[----:B------:R-:W-:-:S04]  /*0540*/  IMAD.WIDE.U32 R18, R26, 0x4, R6 ;  /* 0x000000041a127825 */ /* 0x000fc800078e0006 */
[----:B---3--:R-:W-:-:S04]  /*0550*/  IMAD.WIDE.U32 R20, R25, 0x4, R8 ;  /* 0x0000000419147825 */ /* 0x008fc800078e0008 */
[----:B----4-:R-:W-:-:S05]  /*0560*/  FMUL R27, R16, 4 ;  /* 0x40800000101b7820 */ /* 0x010fca0000400000 */
        /* <DEDUP_REMOVED lines=43> */
[----:B------:R-:W2:Y:S01]  /*0820*/  LDG.E R18, desc[UR4][R18.64] ;  /* 0x0000000412127981 */ /* 0x000ea2000c1e1900 */
[----:B------:R-:W-:Y:S01]  /*0830*/  IADD3 R25, PT, PT, R13, 0xc, RZ ;  /* 0x0000000c0d197810 */ /* 0x000fe20007ffe0ff */
[----:B------:R-:W-:-:S04]  /*0840*/  IMAD.WIDE.U32 R20, R29, 0x4, R6 ;  /* 0x000000041d147825 */ /* 0x000fc800078e0006 */
[----:B---3--:R-:W-:-:S04]  /*0850*/  IMAD.WIDE.U32 R14, R25, 0x4, R8 ;  /* 0x00000004190e7825 */ /* 0x008fc800078e0008 */
[----:B--2---:R-:W-:-:S05]  /*0860*/  FMUL R29, R18, 4 ;  /* 0x40800000121d7820 */ /* 0x004fca0000400000 */
[----:B------:R4:W-:Y:S04]  /*0870*/  STG.E desc[UR4][R20.64], R29 ;  /* 0x0000001d14007986 */ /* 0x0009e8000c101904 */
[----:B------:R-:W2:Y:S01]  /*0880*/  LDG.E R14, desc[UR4][R14.64] ;  /* 0x000000040e0e7981 */ /* 0x000ea2000c1e1900 */
[----:B------:R-:W-:Y:S01]  /*0890*/  IADD3 R12, PT, PT, R12, 0x10, RZ ;  /* 0x000000100c0c7810 */ /* 0x000fe20007ffe0ff */
[----:B------:R-:W-:Y:S01]  /*08a0*/  IMAD.WIDE.U32 R22, R25, 0x4, R6 ;  /* 0x0000000419167825 */ /* 0x000fe200078e0006 */
[----:B------:R-:W-:Y:S02]  /*08b0*/  IADD3 R13, PT, PT, R13, 0x10, RZ ;  /* 0x000000100d0d7810 */ /* 0x000fe40007ffe0ff */
[----:B------:R-:W-:Y:S01]  /*08c0*/  ISETP.GE.AND P1, PT, R12, -0xc, PT ;  /* 0xfffffff40c00780c */ /* 0x000fe20003f26270 */
[----:B--2---:R-:W-:-:S05]  /*08d0*/  FMUL R25, R14, 4 ;  /* 0x408000000e197820 */ /* 0x004fca0000400000 */
[----:B------:R4:W-:Y:S07]  /*08e0*/  STG.E desc[UR4][R22.64], R25 ;  /* 0x0000001916007986 */ /* 0x0009ee000c101904 */
[----:B------:R-:W-:Y:S05]  /*08f0*/  @!P1 BRA `(.L_x_3) ;  /* 0xfffffff800749947 */ /* 0x000fea000383ffff */
.L_x_2:
[----:B------:R-:W-:-:S04]  /*0900*/  IADD3 R6, PT, PT, -R12, RZ, RZ ;  /* 0x000000ff0c067210 */ /* 0x000fc80007ffe1ff */
[----:B------:R-:W-:-:S13]  /*0910*/  ISETP.GT.AND P1, PT, R6, 0x4, PT ;  /* 0x000000040600780c */ /* 0x000fda0003f24270 */
[----:B------:R-:W-:Y:S05]  /*0920*/  @!P1 BRA `(.L_x_4) ;  /* 0x0000000000d09947 */ /* 0x000fea0003800000 */
[----:B------:R-:W2:Y:S01]  /*0930*/  LDC.64 R6, c[0x0][0x380] ;  /* 0x0000e000ff067b82 */ /* 0x000ea20000000a00 */
[----:B----4-:R-:W-:-:S07]  /*0940*/  IADD3 R17, PT, PT, R13, -0x3, RZ ;  /* 0xfffffffd0d117810 */ /* 0x010fce0007ffe0ff */
[----:B------:R-:W3:Y:S01]  /*0950*/  LDC.64 R8, c[0x0][0x388] ;  /* 0x0000e200ff087b82 */ /* 0x000ee20000000a00 */
        /* <DEDUP_REMOVED lines=25> */
[----:B---3--:R-:W-:Y:S01]  /*0af0*/  IADD3 R29, PT, PT, R13, 0x2, RZ ;  /* 0x000000020d1d7810 */ /* 0x008fe20007ffe0ff */
[----:B------:R-:W-:-:S04]  /*0b00*/  IMAD.WIDE.U32 R14, R28, 0x4, R8 ;  /* 0x000000041c0e7825 */ /* 0x000fc800078e0008 */
[----:B------:R-:W-:-:S04]  /*0b10*/  IMAD.WIDE.U32 R20, R29, 0x4, R6 ;  /* 0x000000041d147825 */ /* 0x000fc800078e0006 */
[----:B-----5:R-:W-:-:S05]  /*0b20*/  FMUL R28, R18, 4 ;  /* 0x40800000121c7820 */ /* 0x020fca0000400000 */
[----:B------:R3:W-:Y:S04]  /*0b30*/  STG.E desc[UR4][R14.64], R28 ;  /* 0x0000001c0e007986 */ /* 0x0007e8000c101904 */
[----:B------:R-:W5:Y:S01]  /*0b40*/  LDG.E R20, desc[UR4][R20.64] ;  /* 0x0000000414147981 */ /* 0x000f62000c1e1900 */
[----:B------:R-:W-:Y:S01]  /*0b50*/  IADD3 R24, PT, PT, R13, 0x3, RZ ;  /* 0x000000030d187810 */ /* 0x000fe20007ffe0ff */
[----:B----4-:R-:W-:-:S04]  /*0b60*/  IMAD.WIDE.U32 R22, R29, 0x4, R8 ;  /* 0x000000041d167825 */ /* 0x010fc800078e0008 */
[----:B--2---:R-:W-:-:S04]  /*0b70*/  IMAD.WIDE.U32 R16, R24, 0x4, R6 ;  /* 0x0000000418107825 */ /* 0x004fc800078e0006 */
[----:B-----5:R-:W-:-:S05]  /*0b80*/  FMUL R29, R20, 4 ;  /* 0x40800000141d7820 */ /* 0x020fca0000400000 */
[----:B------:R2:W-:Y:S04]  /*0b90*/  STG.E desc[UR4][R22.64], R29 ;  /* 0x0000001d16007986 */ /* 0x0005e8000c101904 */
[----:B------:R-:W4:Y:S01]  /*0ba0*/  LDG.E R16, desc[UR4][R16.64] ;  /* 0x0000000410107981 */ /* 0x000f22000c1e1900 */
[----:B------:R-:W-:Y:S01]  /*0bb0*/  IADD3 R25, PT, PT, R13, 0x4, RZ ;  /* 0x000000040d197810 */ /* 0x000fe20007ffe0ff */
[----:B------:R-:W-:-:S04]  /*0bc0*/  IMAD.WIDE.U32 R18, R24, 0x4, R8 ;  /* 0x0000000418127825 */ /* 0x000fc800078e0008 */
[----:B------:R-:W-:-:S04]  /*0bd0*/  IMAD.WIDE.U32 R6, R25, 0x4, R6 ;  /* 0x0000000419067825 */ /* 0x000fc800078e0006 */
[----:B----4-:R-:W-:-:S05]  /*0be0*/  FMUL R27, R16, 4 ;  /* 0x40800000101b7820 */ /* 0x010fca0000400000 */
[----:B------:R2:W-:Y:S04]  /*0bf0*/  STG.E desc[UR4][R18.64], R27 ;  /* 0x0000001b12007986 */ /* 0x0005e8000c101904 */
[----:B------:R-:W3:Y:S01]  /*0c00*/  LDG.E R6, desc[UR4][R6.64] ;  /* 0x0000000406067981 */ /* 0x000ee2000c1e1900 */
[----:B------:R-:W-:Y:S01]  /*0c10*/  IMAD.WIDE.U32 R8, R25, 0x4, R8 ;  /* 0x0000000419087825 */ /* 0x000fe200078e0008 */
[----:B------:R-:W-:Y:S02]  /*0c20*/  PLOP3.LUT P0, PT, PT, PT, PT, 0x8, 0x80 ;  /* 0x000000000080781c */ /* 0x000fe40003f0e170 */
[----:B------:R-:W-:Y:S02]  /*0c30*/  IADD3 R12, PT, PT, R12, 0x8, RZ ;  /* 0x000000080c0c7810 */ /* 0x000fe40007ffe0ff */
[----:B------:R-:W-:Y:S01]  /*0c40*/  IADD3 R13, PT, PT, R13, 0x8, RZ ;  /* 0x000000080d0d7810 */ /* 0x000fe20007ffe0ff */
[----:B---3--:R-:W-:-:S05]  /*0c50*/  FMUL R15, R6, 4 ;  /* 0x40800000060f7820 */ /* 0x008fca0000400000 */
[----:B------:R2:W-:Y:S03]  /*0c60*/  STG.E desc[UR4][R8.64], R15 ;  /* 0x0000000f08007986 */ /* 0x0005e6000c101904 */
.L_x_4:
[----:B------:R-:W-:-:S13]  /*0c70*/  ISETP.NE.OR P0, PT, R12, RZ, P0 ;  /* 0x000000ff0c00720c */ /* 0x000fda0000705670 */
[----:B------:R-:W-:Y:S05]  /*0c80*/  @!P0 BRA `(.L_x_0) ;  /* 0x00000000006c8947 */ /* 0x000fea0003800000 */
.L_x_1:
[----:B--23--:R-:W-:-:S05]  /*0c90*/  IADD3 R9, PT, PT, R13, -0x3, RZ ;  /* 0xfffffffd0d097810 */ /* 0x00cfca0007ffe0ff */
[----:B0-----:R-:W-:-:S06]  /*0ca0*/  IMAD.WIDE.U32 R6, R9, 0x4, R2 ;  /* 0x0000000409067825 */ /* 0x001fcc00078e0002 */
[----:B------:R-:W2:Y:S01]  /*0cb0*/  LDG.E R6, desc[UR4][R6.64] ;  /* 0x0000000406067981 */ /* 0x000ea2000c1e1900 */
[----:B----4-:R-:W-:Y:S01]  /*0cc0*/  IADD3 R17, PT, PT, R13, -0x2, RZ ;  /* 0xfffffffe0d117810 */ /* 0x010fe20007ffe0ff */
[----:B-1----:R-:W-:-:S04]  /*0cd0*/  IMAD.WIDE.U32 R8, R9, 0x4, R4 ;  /* 0x0000000409087825 */ /* 0x002fc800078e0004 */
[----:B------:R-:W-:-:S04]  /*0ce0*/  IMAD.WIDE.U32 R14, R17, 0x4, R2 ;  /* 0x00000004110e7825 */ /* 0x000fc800078e0002 */
[----:B--2---:R-:W-:-:S05]  /*0cf0*/  FMUL R23, R6, 4 ;  /* 0x4080000006177820 */ /* 0x004fca0000400000 */
[----:B------:R0:W-:Y:S04]  /*0d00*/  STG.E desc[UR4][R8.64], R23 ;  /* 0x0000001708007986 */ /* 0x0001e8000c101904 */
[----:B------:R-:W2:Y:S01]  /*0d10*/  LDG.E R14, desc[UR4][R14.64] ;  /* 0x000000040e0e7981 */ /* 0x000ea2000c1e1900 */
[----:B------:R-:W-:Y:S01]  /*0d20*/  IADD3 R21, PT, PT, R13, -0x1, RZ ;  /* 0xffffffff0d157810 */ /* 0x000fe20007ffe0ff */
[----:B------:R-:W-:-:S04]  /*0d30*/  IMAD.WIDE.U32 R16, R17, 0x4, R4 ;  /* 0x0000000411107825 */ /* 0x000fc800078e0004 */
[----:B------:R-:W-:-:S04]  /*0d40*/  IMAD.WIDE.U32 R18, R21, 0x4, R2 ;  /* 0x0000000415127825 */ /* 0x000fc800078e0002 */
[----:B--2---:R-:W-:-:S05]  /*0d50*/  FMUL R25, R14, 4 ;  /* 0x408000000e197820 */ /* 0x004fca0000400000 */
[----:B------:R3:W-:Y:S04]  /*0d60*/  STG.E desc[UR4][R16.64], R25 ;  /* 0x0000001910007986 */ /* 0x0007e8000c101904 */
[----:B------:R-:W2:Y:S01]  /*0d70*/  LDG.E R18, desc[UR4][R18.64] ;  /* 0x0000000412127981 */ /* 0x000ea2000c1e1900 */
[----:B------:R-:W-:-:S04]  /*0d80*/  IMAD.WIDE.U32 R6, R21, 0x4, R4 ;  /* 0x0000000415067825 */ /* 0x000fc800078e0004 */
[----:B------:R-:W-:-:S04]  /*0d90*/  IMAD.WIDE.U32 R20, R13, 0x4, R2 ;  /* 0x000000040d147825 */ /* 0x000fc800078e0002 */
[----:B--2---:R-:W-:-:S05]  /*0da0*/  FMUL R27, R18, 4 ;  /* 0x40800000121b7820 */ /* 0x004fca0000400000 */
[----:B------:R3:W-:Y:S04]  /*0db0*/  STG.E desc[UR4][R6.64], R27 ;  /* 0x0000001b06007986 */ /* 0x0007e8000c101904 */
[----:B------:R-:W2:Y:S01]  /*0dc0*/  LDG.E R20, desc[UR4][R20.64] ;  /* 0x0000000414147981 */ /* 0x000ea2000c1e1900 */
[----:B------:R-:W-:Y:S01]  /*0dd0*/  IADD3 R12, PT, PT, R12, 0x4, RZ ;  /* 0x000000040c0c7810 */ /* 0x000fe20007ffe0ff */
[C---:B0-----:R-:W-:Y:S01]  /*0de0*/  IMAD.WIDE.U32 R8, R13.reuse, 0x4, R4 ;  /* 0x000000040d087825 */ /* 0x041fe200078e0004 */
[----:B------:R-:W-:Y:S02]  /*0df0*/  IADD3 R13, PT, PT, R13, 0x4, RZ ;  /* 0x000000040d0d7810 */ /* 0x000fe40007ffe0ff */
[----:B------:R-:W-:Y:S01]  /*0e00*/  ISETP.NE.AND P0, PT, R12, RZ, PT ;  /* 0x000000ff0c00720c */ /* 0x000fe20003f05270 */
[----:B--2---:R-:W-:-:S05]  /*0e10*/  FMUL R15, R20, 4 ;  /* 0x40800000140f7820 */ /* 0x004fca0000400000 */
[----:B------:R3:W-:Y:S07]  /*0e20*/  STG.E desc[UR4][R8.64], R15 ;  /* 0x0000000f08007986 */ /* 0x0007ee000c101904 */
[----:B------:R-:W-:Y:S05]  /*0e30*/  @P0 BRA `(.L_x_1) ;  /* 0xfffffffc00940947 */ /* 0x000fea000383ffff */
.L_x_0:
[----:B------:R-:W-:-:S13]  /*0e40*/  ISETP.NE.AND P0, PT, R10, RZ, PT ;  /* 0x000000ff0a00720c */ /* 0x000fda0003f05270 */
[----:B------:R-:W-:Y:S05]  /*0e50*/  @!P0 EXIT ;  /* 0x000000000000894d */ /* 0x000fea0003800000 */
[----:B---3--:R-:W3:Y:S01]  /*0e60*/  LDC.64 R6, c[0x0][0x380] ;  /* 0x0000e000ff067b82 */ /* 0x008ee20000000a00 */
[----:B------:R-:W-:Y:S02]  /*0e70*/  IADD3 R11, PT, PT, R0, R11, RZ ;  /* 0x0000000b000b7210 */ /* 0x000fe40007ffe0ff */
[----:B------:R-:W-:-:S05]  /*0e80*/  IADD3 R10, PT, PT, -R10, RZ, RZ ;  /* 0x000000ff0a0a7210 */ /* 0x000fca0007ffe1ff */
[----:B--2---:R-:W2:Y:S02]  /*0e90*/  LDC.64 R8, c[0x0][0x388] ;  /* 0x0000e200ff087b82 */ /* 0x004ea40000000a00 */
.L_x_5:
[----:B0--3--:R-:W-:-:S06]  /*0ea0*/  IMAD.WIDE.U32 R2, R11, 0x4, R6 ;  /* 0x000000040b027825 */ /* 0x009fcc00078e0006 */
[----:B------:R-:W3:Y:S01]  /*0eb0*/  LDG.E R2, desc[UR4][R2.64] ;  /* 0x0000000402027981 */ /* 0x000ee2000c1e1900 */
[----:B------:R-:W-:Y:S01]  /*0ec0*/  IADD3 R10, PT, PT, R10, 0x1, RZ ;  /* 0x000000010a0a7810 */ /* 0x000fe20007ffe0ff */
[C---:B-12---:R-:W-:Y:S01]  /*0ed0*/  IMAD.WIDE.U32 R4, R11.reuse, 0x4, R8 ;  /* 0x000000040b047825 */ /* 0x046fe200078e0008 */
[----:B------:R-:W-:Y:S02]  /*0ee0*/  IADD3 R11, PT, PT, R11, 0x1, RZ ;  /* 0x000000010b0b7810 */ /* 0x000fe40007ffe0ff */
[----:B------:R-:W-:Y:S01]  /*0ef0*/  ISETP.NE.AND P0, PT, R10, RZ, PT ;  /* 0x000000ff0a00720c */ /* 0x000fe20003f05270 */
[----:B---3--:R-:W-:-:S05]  /*0f00*/  FMUL R13, R2, 4 ;  /* 0x40800000020d7820 */ /* 0x008fca0000400000 */
[----:B------:R0:W-:Y:S07]  /*0f10*/  STG.E desc[UR4][R4.64], R13 ;  /* 0x0000000d04007986 */ /* 0x0001ee000c101904 */
[----:B------:R-:W-:Y:S05]  /*0f20*/  @P0 BRA `(.L_x_5) ;  /* 0xfffffffc00dc0947 */ /* 0x000fea000383ffff */
[----:B------:R-:W-:Y:S05]  /*0f30*/  EXIT ;  /* 0x000000000000794d */ /* 0x000fea0003800000 */
.L_x_6:
[----:B------:R-:W-:-:S00]  /*0f40*/  BRA `(.L_x_6) ;  /* 0xfffffffc00fc7947 */ /* 0x000fc0000383ffff */
[----:B------:R-:W-:-:S00]  /*0f50*/  NOP ;  /* 0x0000000000007918 */ /* 0x000fc00000000000 */
        /* <DEDUP_REMOVED lines=10> */
.L_x_14:


//--------------------- .text._Z8multiplyPfS_i    --------------------------
	.section	.text._Z8multiplyPfS_i,"ax",@progbits
	.align	128
        .global         _Z8multiplyPfS_i
        .type           _Z8multiplyPfS_i,@function
        .size           _Z8multiplyPfS_i,(.L_x_15 - _Z8multiplyPfS_i)
        .other          _Z8multiplyPfS_i,@"STO_CUDA_ENTRY STV_DEFAULT"
_Z8multiplyPfS_i:
.text._Z8multiplyPfS_i:
        /* <DEDUP_REMOVED lines=45> */
.L_x_10:
[----:B----4-:R-:W-:-:S05]  /*02d0*/  IADD3 R17, PT, PT, R13, -0x3, RZ ;  /* 0xfffffffd0d117810 */ /* 0x010fca0007ffe0ff */
[----:B--2---:R-:W-:-:S06]  /*02e0*/  IMAD.WIDE.U32 R14, R17, 0x4, R8 ;  /* 0x00000004110e7825 */ /* 0x004fcc00078e0008 */
[----:B------:R-:W2:Y:S01]  /*02f0*/  LDG.E R14, desc[UR4][R14.64] ;  /* 0x000000040e0e7981 */ /* 0x000ea2000c1e1900 */
[----:B------:R-:W-:Y:S01]  /*0300*/  IADD3 R21, PT, PT, R13, -0x2, RZ ;  /* 0xfffffffe0d157810 */ /* 0x000fe20007ffe0ff */
[----:B---3--:R-:W-:-:S04]  /*0310*/  IMAD.WIDE.U32 R16, R17, 0x4, R6 ;  /* 0x0000000411107825 */ /* 0x008fc800078e0006 */
[----:B------:R-:W-:-:S04]  /*0320*/  IMAD.WIDE.U32 R18, R21, 0x4, R8 ;  /* 0x0000000415127825 */ /* 0x000fc800078e0008 */
[----:B--2---:R-:W-:-:S05]  /*0330*/  FADD R27, R14, R14 ;  /* 0x0000000e0e1b7221 */ /* 0x004fca0000000000 */
[----:B------:R2:W-:Y:S04]  /*0340*/  STG.E desc[UR4][R16.64], R27 ;  /* 0x0000001b10007986 */ /* 0x0005e8000c101904 */
[----:B------:R-:W3:Y:S01]  /*0350*/  LDG.E R18, desc[UR4][R18.64] ;  /* 0x0000000412127981 */ /* 0x000ee2000c1e1900 */
[----:B------:R-:W-:Y:S01]  /*0360*/  IADD3 R25, PT, PT, R13, -0x1, RZ ;  /* 0xffffffff0d197810 */ /* 0x000fe20007ffe0ff */
[----:B------:R-:W-:-:S04]  /*0370*/  IMAD.WIDE.U32 R20, R21, 0x4, R6 ;  /* 0x0000000415147825 */ /* 0x000fc800078e0006 */
[----:B------:R-:W-:-:S04]  /*0380*/  IMAD.WIDE.U32 R22, R25, 0x4, R8 ;  /* 0x0000000419167825 */ /* 0x000fc800078e0008 */
[----:B---3--:R-:W-:-:S05]  /*0390*/  FADD R29, R18, R18 ;  /* 0x00000012121d7221 */ /* 0x008fca0000000000 */
[----:B------:R3:W-:Y:S04]  /*03a0*/  STG.E desc[UR4][R20.64], R29 ;  /* 0x0000001d14007986 */ /* 0x0007e8000c101904 */
[----:B------:R-:W4:Y:S01]  /*03b0*/  LDG.E R22, desc[UR4][R22.64] ;  /* 0x0000000416167981 */ /* 0x000f22000c1e1900 */
[----:B------:R-:W-:-:S04]  /*03c0*/  IMAD.WIDE.U32 R14, R25, 0x4, R6 ;  /* 0x00000004190e7825 */ /* 0x000fc800078e0006 */
[----:B------:R-:W-:-:S04]  /*03d0*/  IMAD.WIDE.U32 R24, R13, 0x4, R8 ;  /* 0x000000040d187825 */ /* 0x000fc800078e0008 */
[----:B----4-:R-:W-:-:S05]  /*03e0*/  FADD R26, R22, R22 ;  /* 0x00000016161a7221 */ /* 0x010fca0000000000 */
[----:B------:R4:W-:Y:S04]  /*03f0*/  STG.E desc[UR4][R14.64], R26 ;  /* 0x0000001a0e007986 */ /* 0x0009e8000c101904 */
[----:B------:R-:W5:Y:S01]  /*0400*/  LDG.E R24, desc[UR4][R24.64] ;  /* 0x0000000418187981 */ /* 0x000f62000c1e1900 */
[C---:B------:R-:W-:Y:S01]  /*0410*/  IADD3 R28, PT, PT, R13.reuse, 0x1, RZ ;  /* 0x000000010d1c7810 */ /* 0x040fe20007ffe0ff */
[----:B--2---:R-:W-:-:S04]  /*0420*/  IMAD.WIDE.U32 R16, R13, 0x4, R6 ;  /* 0x000000040d107825 */ /* 0x004fc800078e0006 */
[----:B------:R-:W-:-:S04]  /*0430*/  IMAD.WIDE.U32 R18, R28, 0x4, R8 ;  /* 0x000000041c127825 */ /* 0x000fc800078e0008 */
[----:B-----5:R-:W-:-:S05]  /*0440*/  FADD R27, R24, R24 ;  /* 0x00000018181b7221 */ /* 0x020fca0000000000 */
[----:B------:R2:W-:Y:S04]  /*0450*/  STG.E desc[UR4][R16.64], R27 ;  /* 0x0000001b10007986 */ /* 0x0005e8000c101904 */
[----:B------:R-:W5:Y:S01]  /*0460*/  LDG.E R18, desc[UR4][R18.64] ;  /* 0x0000000412127981 */ /* 0x000f62000c1e1900 */
[----:B------:R-:W-:Y:S01]  /*0470*/  IADD3 R23, PT, PT, R13, 0x2, RZ ;  /* 0x000000020d177810 */ /* 0x000fe20007ffe0ff */
[----:B---3--:R-:W-:-:S04]  /*0480*/  IMAD.WIDE.U32 R20, R28, 0x4, R6 ;  /* 0x000000041c147825 */ /* 0x008fc800078e0006 */
[----:B----4-:R-:W-:-:S04]  /*0490*/  IMAD.WIDE.U32 R14, R23, 0x4, R8 ;  /* 0x00000004170e7825 */ /* 0x010fc800078e0008 */
[----:B-----5:R-:W-:-:S05]  /*04a0*/  FADD R29, R18, R18 ;  /* 0x00000012121d7221 */ /* 0x020fca0000000000 */
[----:B------:R3:W-:Y:S04]  /*04b0*/  STG.E desc[UR4][R20.64], R29 ;  /* 0x0000001d14007986 */ /* 0x0007e8000c101904 */
[----:B------:R-:W4:Y:S01]  /*04c0*/  LDG.E R14, desc[UR4][R14.64] ;  /* 0x000000040e0e7981 */ /* 0x000f22000c1e1900 */
[----:B------:R-:W-:Y:S01]  /*04d0*/  IADD3 R26, PT, PT, R13, 0x3, RZ ;  /* 0x000000030d1a7810 */ /* 0x000fe20007ffe0ff */
[----:B------:R-:W-:-:S04]  /*04e0*/  IMAD.WIDE.U32 R22, R23, 0x4, R6 ;  /* 0x0000000417167825 */ /* 0x000fc800078e0006 */
[----:B--2---:R-:W-:-:S04]  /*04f0*/  IMAD.WIDE.U32 R16, R26, 0x4, R8 ;  /* 0x000000041a107825 */ /* 0x004fc800078e0008 */
[----:B----4-:R-:W-:-:S05]  /*0500*/  FADD R24, R14, R14 ;  /* 0x0000000e0e187221 */ /* 0x010fca0000000000 */
[----:B------:R2:W-:Y:S04]  /*0510*/  STG.E desc[UR4][R22.64], R24 ;  /* 0x0000001816007986 */ /* 0x0005e8000c101904 */
[----:B------:R-:W4:Y:S01]  /*0520*/  LDG.E R16, desc[UR4][R16.64] ;  /* 0x0000000410107981 */ /* 0x000f22000c1e1900 */
[----:B------:R-:W-:Y:S01]  /*0530*/  IADD3 R25, PT, PT, R13, 0x4, RZ ;  /* 0x000000040d197810 */ /* 0x000fe20007ffe0ff */
[----:B------:R-:W-:-:S04]  /*0540*/  IMAD.WIDE.U32 R18, R26, 0x4, R6 ;  /* 0x000000041a127825 */ /* 0x000fc800078e0006 */
[----:B---3--:R-:W-:-:S04]  /*0550*/  IMAD.WIDE.U32 R20, R25, 0x4, R8 ;  /* 0x0000000419147825 */ /* 0x008fc800078e0008 */
[----:B----4-:R-:W-:-:S05]  /*0560*/  FADD R27, R16, R16 ;  /* 0x00000010101b7221 */ /* 0x010fca0000000000 */
        /* <DEDUP_REMOVED lines=43> */
[----:B------:R-:W2:Y:S01]  /*0820*/  LDG.E R18, desc[UR4][R18.64] ;  /* 0x0000000412127981 */ /* 0x000ea2000c1e1900 */
[----:B------:R-:W-:Y:S01]  /*0830*/  IADD3 R25, PT, PT, R13, 0xc, RZ ;  /* 0x0000000c0d197810 */ /* 0x000fe20007ffe0ff */
[----:B------:R-:W-:-:S04]  /*0840*/  IMAD.WIDE.U32 R20, R29, 0x4, R6 ;  /* 0x000000041d147825 */ /* 0x000fc800078e0006 */
[----:B---3--:R-:W-:-:S04]  /*0850*/  IMAD.WIDE.U32 R14, R25, 0x4, R8 ;  /* 0x00000004190e7825 */ /* 0x008fc800078e0008 */
[----:B--2---:R-:W-:-:S05]  /*0860*/  FADD R29, R18, R18 ;  /* 0x00000012121d7221 */ /* 0x004fca0000000000 */
[----:B------:R4:W-:Y:S04]  /*0870*/  STG.E desc[UR4][R20.64], R29 ;  /* 0x0000001d14007986 */ /* 0x0009e8000c101904 */
[----:B------:R-:W2:Y:S01]  /*0880*/  LDG.E R14, desc[UR4][R14.64] ;  /* 0x000000040e0e7981 */ /* 0x000ea2000c1e1900 */
[----:B------:R-:W-:Y:S01]  /*0890*/  IADD3 R12, PT, PT, R12, 0x10, RZ ;  /* 0x000000100c0c7810 */ /* 0x000fe20007ffe0ff */
[----:B------:R-:W-:Y:S01]  /*08a0*/  IMAD.WIDE.U32 R22, R25, 0x4, R6 ;  /* 0x0000000419167825 */ /* 0x000fe200078e0006 */
[----:B------:R-:W-:Y:S02]  /*08b0*/  IADD3 R13, PT, PT, R13, 0x10, RZ ;  /* 0x000000100d0d7810 */ /* 0x000fe40007ffe0ff */
[----:B------:R-:W-:Y:S01]  /*08c0*/  ISETP.GE.AND P1, PT, R12, -0xc, PT ;  /* 0xfffffff40c00780c */ /* 0x000fe20003f26270 */
[----:B--2---:R-:W-:-:S05]  /*08d0*/  FADD R25, R14, R14 ;  /* 0x0000000e0e197221 */ /* 0x004fca0000000000 */
[----:B------:R4:W-:Y:S07]  /*08e0*/  STG.E desc[UR4][R22.64], R25 ;  /* 0x0000001916007986 */ /* 0x0009ee000c101904 */
[----:B------:R-:W-:Y:S05]  /*08f0*/  @!P1 BRA `(.L_x_10) ;  /* 0xfffffff800749947 */ /* 0x000fea000383ffff */
.L_x_9:
        /* <DEDUP_REMOVED lines=31> */
[----:B---3--:R-:W-:Y:S01]  /*0af0*/  IADD3 R29, PT, PT, R13, 0x2, RZ ;  /* 0x000000020d1d7810 */ /* 0x008fe20007ffe0ff */
[----:B------:R-:W-:-:S04]  /*0b00*/  IMAD.WIDE.U32 R14, R28, 0x4, R8 ;  /* 0x000000041c0e7825 */ /* 0x000fc800078e0008 */
[----:B------:R-:W-:-:S04]  /*0b10*/  IMAD.WIDE.U32 R20, R29, 0x4, R6 ;  /* 0x000000041d147825 */ /* 0x000fc800078e0006 */
[----:B-----5:R-:W-:-:S05]  /*0b20*/  FADD R28, R18, R18 ;  /* 0x00000012121c7221 */ /* 0x020fca0000000000 */
[----:B------:R3:W-:Y:S04]  /*0b30*/  STG.E desc[UR4][R14.64], R28 ;  /* 0x0000001c0e007986 */ /* 0x0007e8000c101904 */
[----:B------:R-:W5:Y:S01]  /*0b40*/  LDG.E R20, desc[UR4][R20.64] ;  /* 0x0000000414147981 */ /* 0x000f62000c1e1900 */
[----:B------:R-:W-:Y:S01]  /*0b50*/  IADD3 R24, PT, PT, R13, 0x3, RZ ;  /* 0x000000030d187810 */ /* 0x000fe20007ffe0ff */
[----:B----4-:R-:W-:-:S04]  /*0b60*/  IMAD.WIDE.U32 R22, R29, 0x4, R8 ;  /* 0x000000041d167825 */ /* 0x010fc800078e0008 */
[----:B--2---:R-:W-:-:S04]  /*0b70*/  IMAD.WIDE.U32 R16, R24, 0x4, R6 ;  /* 0x0000000418107825 */ /* 0x004fc800078e0006 */
[----:B-----5:R-:W-:-:S05]  /*0b80*/  FADD R29, R20, R20 ;  /* 0x00000014141d7221 */ /* 0x020fca0000000000 */
[----:B------:R2:W-:Y:S04]  /*0b90*/  STG.E desc[UR4][R22.64], R29 ;  /* 0x0000001d16007986 */ /* 0x0005e8000c101904 */
[----:B------:R-:W4:Y:S01]  /*0ba0*/  LDG.E R16, desc[UR4][R16.64] ;  /* 0x0000000410107981 */ /* 0x000f22000c1e1900 */
[----:B------:R-:W-:Y:S01]  /*0bb0*/  IADD3 R25, PT, PT, R13, 0x4, RZ ;  /* 0x000000040d197810 */ /* 0x000fe20007ffe0ff */
[----:B------:R-:W-:-:S04]  /*0bc0*/  IMAD.WIDE.U32 R18, R24, 0x4, R8 ;  /* 0x0000000418127825 */ /* 0x000fc800078e0008 */
[----:B------:R-:W-:-:S04]  /*0bd0*/  IMAD.WIDE.U32 R6, R25, 0x4, R6 ;  /* 0x0000000419067825 */ /* 0x000fc800078e0006 */
[----:B----4-:R-:W-:-:S05]  /*0be0*/  FADD R27, R16, R16 ;  /* 0x00000010101b7221 */ /* 0x010fca0000000000 */
[----:B------:R2:W-:Y:S04]  /*0bf0*/  STG.E desc[UR4][R18.64], R27 ;  /* 0x0000001b12007986 */ /* 0x0005e8000c101904 */
[----:B------:R-:W3:Y:S01]  /*0c00*/  LDG.E R6, desc[UR4][R6.64] ;  /* 0x0000000406067981 */ /* 0x000ee2000c1e1900 */
[----:B------:R-:W-:Y:S01]  /*0c10*/  IMAD.WIDE.U32 R8, R25, 0x4, R8 ;  /* 0x0000000419087825 */ /* 0x000fe200078e0008 */
[----:B------:R-:W-:Y:S02]  /*0c20*/  PLOP3.LUT P0, PT, PT, PT, PT, 0x8, 0x80 ;  /* 0x000000000080781c */ /* 0x000fe40003f0e170 */
[----:B------:R-:W-:Y:S02]  /*0c30*/  IADD3 R12, PT, PT, R12, 0x8, RZ ;  /* 0x000000080c0c7810 */ /* 0x000fe40007ffe0ff */
[----:B------:R-:W-:Y:S01]  /*0c40*/  IADD3 R13, PT, PT, R13, 0x8, RZ ;  /* 0x000000080d0d7810 */ /* 0x000fe20007ffe0ff */
[----:B---3--:R-:W-:-:S05]  /*0c50*/  FADD R15, R6, R6 ;  /* 0x00000006060f7221 */ /* 0x008fca0000000000 */
[----:B------:R2:W-:Y:S03]  /*0c60*/  STG.E desc[UR4][R8.64], R15 ;  /* 0x0000000f08007986 */ /* 0x0005e6000c101904 */
.L_x_11:
[----:B------:R-:W-:-:S13]  /*0c70*/  ISETP.NE.OR P0, PT, R12, RZ, P0 ;  /* 0x000000ff0c00720c */ /* 0x000fda0000705670 */
[----:B------:R-:W-:Y:S05]  /*0c80*/  @!P0 BRA `(.L_x_7) ;  /* 0x00000000006c8947 */ /* 0x000fea0003800000 */
.L_x_8:
[----:B--23--:R-:W-:-:S05]  /*0c90*/  IADD3 R9, PT, PT, R13, -0x3, RZ ;  /* 0xfffffffd0d097810 */ /* 0x00cfca0007ffe0ff */
[----:B0-----:R-:W-:-:S06]  /*0ca0*/  IMAD.WIDE.U32 R6, R9, 0x4, R2 ;  /* 0x0000000409067825 */ /* 0x001fcc00078e0002 */
[----:B------:R-:W2:Y:S01]  /*0cb0*/  LDG.E R6, desc[UR4][R6.64] ;  /* 0x0000000406067981 */ /* 0x000ea2000c1e1900 */
[----:B----4-:R-:W-:Y:S01]  /*0cc0*/  IADD3 R17, PT, PT, R13, -0x2, RZ ;  /* 0xfffffffe0d117810 */ /* 0x010fe20007ffe0ff */
[----:B-1----:R-:W-:-:S04]  /*0cd0*/  IMAD.WIDE.U32 R8, R9, 0x4, R4 ;  /* 0x0000000409087825 */ /* 0x002fc800078e0004 */
[----:B------:R-:W-:-:S04]  /*0ce0*/  IMAD.WIDE.U32 R14, R17, 0x4, R2 ;  /* 0x00000004110e7825 */ /* 0x000fc800078e0002 */
[----:B--2---:R-:W-:-:S05]  /*0cf0*/  FADD R23, R6, R6 ;  /* 0x0000000606177221 */ /* 0x004fca0000000000 */
[----:B------:R0:W-:Y:S04]  /*0d00*/  STG.E desc[UR4][R8.64], R23 ;  /* 0x0000001708007986 */ /* 0x0001e8000c101904 */
[----:B------:R-:W2:Y:S01]  /*0d10*/  LDG.E R14, desc[UR4][R14.64] ;  /* 0x000000040e0e7981 */ /* 0x000ea2000c1e1900 */
[----:B------:R-:W-:Y:S01]  /*0d20*/  IADD3 R21, PT, PT, R13, -0x1, RZ ;  /* 0xffffffff0d157810 */ /* 0x000fe20007ffe0ff */
[----:B------:R-:W-:-:S04]  /*0d30*/  IMAD.WIDE.U32 R16, R17, 0x4, R4 ;  /* 0x0000000411107825 */ /* 0x000fc800078e0004 */
[----:B------:R-:W-:-:S04]  /*0d40*/  IMAD.WIDE.U32 R18, R21, 0x4, R2 ;  /* 0x0000000415127825 */ /* 0x000fc800078e0002 */
[----:B--2---:R-:W-:-:S05]  /*0d50*/  FADD R25, R14, R14 ;  /* 0x0000000e0e197221 */ /* 0x004fca0000000000 */
[----:B------:R3:W-:Y:S04]  /*0d60*/  STG.E desc[UR4][R16.64], R25 ;  /* 0x0000001910007986 */ /* 0x0007e8000c101904 */
[----:B------:R-:W2:Y:S01]  /*0d70*/  LDG.E R18, desc[UR4][R18.64] ;  /* 0x0000000412127981 */ /* 0x000ea2000c1e1900 */
[----:B------:R-:W-:-:S04]  /*0d80*/  IMAD.WIDE.U32 R6, R21, 0x4, R4 ;  /* 0x0000000415067825 */ /* 0x000fc800078e0004 */
[----:B------:R-:W-:-:S04]  /*0d90*/  IMAD.WIDE.U32 R20, R13, 0x4, R2 ;  /* 0x000000040d147825 */ /* 0x000fc800078e0002 */
[----:B--2---:R-:W-:-:S05]  /*0da0*/  FADD R27, R18, R18 ;  /* 0x00000012121b7221 */ /* 0x004fca0000000000 */
[----:B------:R3:W-:Y:S04]  /*0db0*/  STG.E desc[UR4][R6.64], R27 ;  /* 0x0000001b06007986 */ /* 0x0007e8000c101904 */
[----:B------:R-:W2:Y:S01]  /*0dc0*/  LDG.E R20, desc[UR4][R20.64] ;  /* 0x0000000414147981 */ /* 0x000ea2000c1e1900 */
[----:B------:R-:W-:Y:S01]  /*0dd0*/  IADD3 R12, PT, PT, R12, 0x4, RZ ;  /* 0x000000040c0c7810 */ /* 0x000fe20007ffe0ff */
[C---:B0-----:R-:W-:Y:S01]  /*0de0*/  IMAD.WIDE.U32 R8, R13.reuse, 0x4, R4 ;  /* 0x000000040d087825 */ /* 0x041fe200078e0004 */
[----:B------:R-:W-:Y:S02]  /*0df0*/  IADD3 R13, PT, PT, R13, 0x4, RZ ;  /* 0x000000040d0d7810 */ /* 0x000fe40007ffe0ff */
[----:B------:R-:W-:Y:S01]  /*0e00*/  ISETP.NE.AND P0, PT, R12, RZ, PT ;  /* 0x000000ff0c00720c */ /* 0x000fe20003f05270 */
[----:B--2---:R-:W-:-:S05]  /*0e10*/  FADD R15, R20, R20 ;  /* 0x00000014140f7221 */ /* 0x004fca0000000000 */
[----:B------:R3:W-:Y:S07]  /*0e20*/  STG.E desc[UR4][R8.64], R15 ;  /* 0x0000000f08007986 */ /* 0x0007ee000c101904 */
[----:B------:R-:W-:Y:S05]  /*0e30*/  @P0 BRA `(.L_x_8) ;  /* 0xfffffffc00940947 */ /* 0x000fea000383ffff */
.L_x_7:
[----:B------:R-:W-:-:S13]  /*0e40*/  ISETP.NE.AND P0, PT, R10, RZ, PT ;  /* 0x000000ff0a00720c */ /* 0x000fda0003f05270 */
[----:B------:R-:W-:Y:S05]  /*0e50*/  @!P0 EXIT ;  /* 0x000000000000894d */ /* 0x000fea0003800000 */
[----:B---3--:R-:W3:Y:S01]  /*0e60*/  LDC.64 R6, c[0x0][0x380] ;  /* 0x0000e000ff067b82 */ /* 0x008ee20000000a00 */
[----:B------:R-:W-:Y:S02]  /*0e70*/  IADD3 R11, PT, PT, R0, R11, RZ ;  /* 0x0000000b000b7210 */ /* 0x000fe40007ffe0ff */
[----:B------:R-:W-:-:S05]  /*0e80*/  IADD3 R10, PT, PT, -R10, RZ, RZ ;  /* 0x000000ff0a0a7210 */ /* 0x000fca0007ffe1ff */
[----:B--2---:R-:W2:Y:S02]  /*0e90*/  LDC.64 R8, c[0x0][0x388] ;  /* 0x0000e200ff087b82 */ /* 0x004ea40000000a00 */
.L_x_12:
[----:B0--3--:R-:W-:-:S06]  /*0ea0*/  IMAD.WIDE.U32 R2, R11, 0x4, R6 ;  /* 0x000000040b027825 */ /* 0x009fcc00078e0006 */
[----:B------:R-:W3:Y:S01]  /*0eb0*/  LDG.E R2, desc[UR4][R2.64] ;  /* 0x0000000402027981 */ /* 0x000ee2000c1e1900 */
[----:B------:R-:W-:Y:S01]  /*0ec0*/  IADD3 R10, PT, PT, R10, 0x1, RZ ;  /* 0x000000010a0a7810 */ /* 0x000fe20007ffe0ff */
[C---:B-12---:R-:W-:Y:S01]  /*0ed0*/  IMAD.WIDE.U32 R4, R11.reuse, 0x4, R8 ;  /* 0x000000040b047825 */ /* 0x046fe200078e0008 */
[----:B------:R-:W-:Y:S02]  /*0ee0*/  IADD3 R11, PT, PT, R11, 0x1, RZ ;  /* 0x000000010b0b7810 */ /* 0x000fe40007ffe0ff */
[----:B------:R-:W-:Y:S01]  /*0ef0*/  ISETP.NE.AND P0, PT, R10, RZ, PT ;  /* 0x000000ff0a00720c */ /* 0x000fe20003f05270 */
[----:B---3--:R-:W-:-:S05]  /*0f00*/  FADD R13, R2, R2 ;  /* 0x00000002020d7221 */ /* 0x008fca0000000000 */
[----:B------:R0:W-:Y:S07]  /*0f10*/  STG.E desc[UR4][R4.64], R13 ;  /* 0x0000000d04007986 */ /* 0x0001ee000c101904 */
[----:B------:R-:W-:Y:S05]  /*0f20*/  @P0 BRA `(.L_x_12) ;  /* 0xfffffffc00dc0947 */ /* 0x000fea000383ffff */
[----:B------:R-:W-:Y:S05]  /*0f30*/  EXIT ;  /* 0x000000000000794d */ /* 0x000fea0003800000 */
.L_x_13:
        /* <DEDUP_REMOVED lines=12> */
.L_x_15:


//--------------------- .nv.shared.reserved.0     --------------------------
	.section	.nv.shared.reserved.0,"aw",@nobits
	.weak		__nv_reservedSMEM_offset_0_alias
	.size		__nv_reservedSMEM_offset_0_alias, 0, 64
	.other		__nv_reservedSMEM_offset_0_alias,@"STO_CUDA_RESERVED_SHARED STV_DEFAULT"
__nv_reservedSMEM_offset_0_alias:
	.zero		0
	.zero		64


//--------------------- .nv.constant0._Z9multiply2PfS_i --------------------------
	.section	.nv.constant0._Z9multiply2PfS_i,"a",@progbits
	.sectionflags	@""
	.align	4
.nv.constant0._Z9multiply2PfS_i:
	.zero		916


//--------------------- .nv.constant0._Z8multiplyPfS_i --------------------------
	.section	.nv.constant0._Z8multiplyPfS_i,"a",@progbits
	.sectionflags	@""
	.align	4
.nv.constant0._Z8multiplyPfS_i:
	.zero		916


//--------------------- SYMBOLS --------------------------

	.type		.nv.reservedSmem.offset0,@object
	.size		.nv.reservedSmem.offset0,0x4
